//
// Generated by NVIDIA NVVM Compiler
//
// Compiler Build ID: CL-36424714
// Cuda compilation tools, release 13.0, V13.0.88
// Based on NVVM 20.0.0
//

.version 9.0
.target sm_100
.address_size 64

	// .globl	_Z17assignment_kernelPKdS0_PiPdii

.visible .entry _Z17assignment_kernelPKdS0_PiPdii(
	.param .u64 .ptr .align 1 _Z17assignment_kernelPKdS0_PiPdii_param_0,
	.param .u64 .ptr .align 1 _Z17assignment_kernelPKdS0_PiPdii_param_1,
	.param .u64 .ptr .align 1 _Z17assignment_kernelPKdS0_PiPdii_param_2,
	.param .u64 .ptr .align 1 _Z17assignment_kernelPKdS0_PiPdii_param_3,
	.param .u32 _Z17assignment_kernelPKdS0_PiPdii_param_4,
	.param .u32 _Z17assignment_kernelPKdS0_PiPdii_param_5
)
{
	.reg .pred 	%p<40>;
	.reg .b32 	%r<109>;
	.reg .b64 	%rd<28>;
	.reg .b64 	%fd<142>;

	ld.param.u64 	%rd8, [_Z17assignment_kernelPKdS0_PiPdii_param_0];
	ld.param.u64 	%rd11, [_Z17assignment_kernelPKdS0_PiPdii_param_1];
	ld.param.u64 	%rd9, [_Z17assignment_kernelPKdS0_PiPdii_param_2];
	ld.param.u64 	%rd10, [_Z17assignment_kernelPKdS0_PiPdii_param_3];
	ld.param.u32 	%r32, [_Z17assignment_kernelPKdS0_PiPdii_param_4];
	ld.param.u32 	%r31, [_Z17assignment_kernelPKdS0_PiPdii_param_5];
	cvta.to.global.u64 	%rd1, %rd11;
	mov.u32 	%r33, %ctaid.x;
	mov.u32 	%r34, %ntid.x;
	mov.u32 	%r35, %tid.x;
	mad.lo.s32 	%r1, %r33, %r34, %r35;
	setp.ge.s32 	%p1, %r1, %r32;
	@%p1 bra 	$L__BB0_15;
	cvta.to.global.u64 	%rd12, %rd8;
	mul.wide.s32 	%rd13, %r1, 8;
	add.s64 	%rd14, %rd12, %rd13;
	ld.global.f64 	%fd1, [%rd14];
	setp.lt.s32 	%p2, %r31, 1;
	mov.b32 	%r108, -1;
	mov.f64 	%fd141, 0d7E37E43C8800759C;
	@%p2 bra 	$L__BB0_14;
	and.b32  	%r2, %r31, 15;
	setp.lt.u32 	%p3, %r31, 16;
	mov.f64 	%fd141, 0d7E37E43C8800759C;
	mov.b32 	%r108, -1;
	mov.b32 	%r100, 0;
	@%p3 bra 	$L__BB0_5;
	and.b32  	%r100, %r31, 2147483632;
	add.s64 	%rd26, %rd1, 64;
	mov.f64 	%fd141, 0d7E37E43C8800759C;
	mov.b32 	%r108, -1;
	mov.b32 	%r94, 0;
$L__BB0_4:
	.pragma "nounroll";
	ld.global.f64 	%fd19, [%rd26+-64];
	sub.f64 	%fd20, %fd1, %fd19;
	mul.f64 	%fd21, %fd20, %fd20;
	setp.lt.f64 	%p4, %fd21, %fd141;
	selp.f64 	%fd22, %fd21, %fd141, %p4;
	selp.b32 	%r42, %r94, %r108, %p4;
	ld.global.f64 	%fd23, [%rd26+-56];
	sub.f64 	%fd24, %fd1, %fd23;
	mul.f64 	%fd25, %fd24, %fd24;
	setp.lt.f64 	%p5, %fd25, %fd22;
	selp.f64 	%fd26, %fd25, %fd22, %p5;
	add.s32 	%r43, %r94, 1;
	selp.b32 	%r44, %r43, %r42, %p5;
	ld.global.f64 	%fd27, [%rd26+-48];
	sub.f64 	%fd28, %fd1, %fd27;
	mul.f64 	%fd29, %fd28, %fd28;
	setp.lt.f64 	%p6, %fd29, %fd26;
	selp.f64 	%fd30, %fd29, %fd26, %p6;
	add.s32 	%r45, %r94, 2;
	selp.b32 	%r46, %r45, %r44, %p6;
	ld.global.f64 	%fd31, [%rd26+-40];
	sub.f64 	%fd32, %fd1, %fd31;
	mul.f64 	%fd33, %fd32, %fd32;
	setp.lt.f64 	%p7, %fd33, %fd30;
	selp.f64 	%fd34, %fd33, %fd30, %p7;
	add.s32 	%r47, %r94, 3;
	selp.b32 	%r48, %r47, %r46, %p7;
	ld.global.f64 	%fd35, [%rd26+-32];
	sub.f64 	%fd36, %fd1, %fd35;
	mul.f64 	%fd37, %fd36, %fd36;
	setp.lt.f64 	%p8, %fd37, %fd34;
	selp.f64 	%fd38, %fd37, %fd34, %p8;
	add.s32 	%r49, %r94, 4;
	selp.b32 	%r50, %r49, %r48, %p8;
	ld.global.f64 	%fd39, [%rd26+-24];
	sub.f64 	%fd40, %fd1, %fd39;
	mul.f64 	%fd41, %fd40, %fd40;
	setp.lt.f64 	%p9, %fd41, %fd38;
	selp.f64 	%fd42, %fd41, %fd38, %p9;
	add.s32 	%r51, %r94, 5;
	selp.b32 	%r52, %r51, %r50, %p9;
	ld.global.f64 	%fd43, [%rd26+-16];
	sub.f64 	%fd44, %fd1, %fd43;
	mul.f64 	%fd45, %fd44, %fd44;
	setp.lt.f64 	%p10, %fd45, %fd42;
	selp.f64 	%fd46, %fd45, %fd42, %p10;
	add.s32 	%r53, %r94, 6;
	selp.b32 	%r54, %r53, %r52, %p10;
	ld.global.f64 	%fd47, [%rd26+-8];
	sub.f64 	%fd48, %fd1, %fd47;
	mul.f64 	%fd49, %fd48, %fd48;
	setp.lt.f64 	%p11, %fd49, %fd46;
	selp.f64 	%fd50, %fd49, %fd46, %p11;
	add.s32 	%r55, %r94, 7;
	selp.b32 	%r56, %r55, %r54, %p11;
	ld.global.f64 	%fd51, [%rd26];
	sub.f64 	%fd52, %fd1, %fd51;
	mul.f64 	%fd53, %fd52, %fd52;
	setp.lt.f64 	%p12, %fd53, %fd50;
	selp.f64 	%fd54, %fd53, %fd50, %p12;
	add.s32 	%r57, %r94, 8;
	selp.b32 	%r58, %r57, %r56, %p12;
	ld.global.f64 	%fd55, [%rd26+8];
	sub.f64 	%fd56, %fd1, %fd55;
	mul.f64 	%fd57, %fd56, %fd56;
	setp.lt.f64 	%p13, %fd57, %fd54;
	selp.f64 	%fd58, %fd57, %fd54, %p13;
	add.s32 	%r59, %r94, 9;
	selp.b32 	%r60, %r59, %r58, %p13;
	ld.global.f64 	%fd59, [%rd26+16];
	sub.f64 	%fd60, %fd1, %fd59;
	mul.f64 	%fd61, %fd60, %fd60;
	setp.lt.f64 	%p14, %fd61, %fd58;
	selp.f64 	%fd62, %fd61, %fd58, %p14;
	add.s32 	%r61, %r94, 10;
	selp.b32 	%r62, %r61, %r60, %p14;
	ld.global.f64 	%fd63, [%rd26+24];
	sub.f64 	%fd64, %fd1, %fd63;
	mul.f64 	%fd65, %fd64, %fd64;
	setp.lt.f64 	%p15, %fd65, %fd62;
	selp.f64 	%fd66, %fd65, %fd62, %p15;
	add.s32 	%r63, %r94, 11;
	selp.b32 	%r64, %r63, %r62, %p15;
	ld.global.f64 	%fd67, [%rd26+32];
	sub.f64 	%fd68, %fd1, %fd67;
	mul.f64 	%fd69, %fd68, %fd68;
	setp.lt.f64 	%p16, %fd69, %fd66;
	selp.f64 	%fd70, %fd69, %fd66, %p16;
	add.s32 	%r65, %r94, 12;
	selp.b32 	%r66, %r65, %r64, %p16;
	ld.global.f64 	%fd71, [%rd26+40];
	sub.f64 	%fd72, %fd1, %fd71;
	mul.f64 	%fd73, %fd72, %fd72;
	setp.lt.f64 	%p17, %fd73, %fd70;
	selp.f64 	%fd74, %fd73, %fd70, %p17;
	add.s32 	%r67, %r94, 13;
	selp.b32 	%r68, %r67, %r66, %p17;
	ld.global.f64 	%fd75, [%rd26+48];
	sub.f64 	%fd76, %fd1, %fd75;
	mul.f64 	%fd77, %fd76, %fd76;
	setp.lt.f64 	%p18, %fd77, %fd74;
	selp.f64 	%fd78, %fd77, %fd74, %p18;
	add.s32 	%r69, %r94, 14;
	selp.b32 	%r70, %r69, %r68, %p18;
	ld.global.f64 	%fd79, [%rd26+56];
	sub.f64 	%fd80, %fd1, %fd79;
	mul.f64 	%fd81, %fd80, %fd80;
	setp.lt.f64 	%p19, %fd81, %fd78;
	selp.f64 	%fd141, %fd81, %fd78, %p19;
	add.s32 	%r71, %r94, 15;
	selp.b32 	%r108, %r71, %r70, %p19;
	add.s64 	%rd26, %rd26, 128;
	add.s32 	%r94, %r94, 16;
	setp.ne.s32 	%p20, %r94, %r100;
	@%p20 bra 	$L__BB0_4;
$L__BB0_5:
	setp.eq.s32 	%p21, %r2, 0;
	@%p21 bra 	$L__BB0_14;
	and.b32  	%r11, %r31, 7;
	setp.lt.u32 	%p22, %r2, 8;
	@%p22 bra 	$L__BB0_8;
	mul.wide.u32 	%rd15, %r100, 8;
	add.s64 	%rd16, %rd1, %rd15;
	ld.global.f64 	%fd83, [%rd16];
	sub.f64 	%fd84, %fd1, %fd83;
	mul.f64 	%fd85, %fd84, %fd84;
	setp.lt.f64 	%p23, %fd85, %fd141;
	selp.f64 	%fd86, %fd85, %fd141, %p23;
	selp.b32 	%r73, %r100, %r108, %p23;
	add.s32 	%r74, %r100, 1;
	ld.global.f64 	%fd87, [%rd16+8];
	sub.f64 	%fd88, %fd1, %fd87;
	mul.f64 	%fd89, %fd88, %fd88;
	setp.lt.f64 	%p24, %fd89, %fd86;
	selp.f64 	%fd90, %fd89, %fd86, %p24;
	selp.b32 	%r75, %r74, %r73, %p24;
	add.s32 	%r76, %r100, 2;
	ld.global.f64 	%fd91, [%rd16+16];
	sub.f64 	%fd92, %fd1, %fd91;
	mul.f64 	%fd93, %fd92, %fd92;
	setp.lt.f64 	%p25, %fd93, %fd90;
	selp.f64 	%fd94, %fd93, %fd90, %p25;
	selp.b32 	%r77, %r76, %r75, %p25;
	add.s32 	%r78, %r100, 3;
	ld.global.f64 	%fd95, [%rd16+24];
	sub.f64 	%fd96, %fd1, %fd95;
	mul.f64 	%fd97, %fd96, %fd96;
	setp.lt.f64 	%p26, %fd97, %fd94;
	selp.f64 	%fd98, %fd97, %fd94, %p26;
	selp.b32 	%r79, %r78, %r77, %p26;
	add.s32 	%r80, %r100, 4;
	ld.global.f64 	%fd99, [%rd16+32];
	sub.f64 	%fd100, %fd1, %fd99;
	mul.f64 	%fd101, %fd100, %fd100;
	setp.lt.f64 	%p27, %fd101, %fd98;
	selp.f64 	%fd102, %fd101, %fd98, %p27;
	selp.b32 	%r81, %r80, %r79, %p27;
	add.s32 	%r82, %r100, 5;
	ld.global.f64 	%fd103, [%rd16+40];
	sub.f64 	%fd104, %fd1, %fd103;
	mul.f64 	%fd105, %fd104, %fd104;
	setp.lt.f64 	%p28, %fd105, %fd102;
	selp.f64 	%fd106, %fd105, %fd102, %p28;
	selp.b32 	%r83, %r82, %r81, %p28;
	add.s32 	%r84, %r100, 6;
	ld.global.f64 	%fd107, [%rd16+48];
	sub.f64 	%fd108, %fd1, %fd107;
	mul.f64 	%fd109, %fd108, %fd108;
	setp.lt.f64 	%p29, %fd109, %fd106;
	selp.f64 	%fd110, %fd109, %fd106, %p29;
	selp.b32 	%r85, %r84, %r83, %p29;
	add.s32 	%r86, %r100, 7;
	ld.global.f64 	%fd111, [%rd16+56];
	sub.f64 	%fd112, %fd1, %fd111;
	mul.f64 	%fd113, %fd112, %fd112;
	setp.lt.f64 	%p30, %fd113, %fd110;
	selp.f64 	%fd141, %fd113, %fd110, %p30;
	selp.b32 	%r108, %r86, %r85, %p30;
	add.s32 	%r100, %r100, 8;
$L__BB0_8:
	setp.eq.s32 	%p31, %r11, 0;
	@%p31 bra 	$L__BB0_14;
	and.b32  	%r17, %r31, 3;
	setp.lt.u32 	%p32, %r11, 4;
	@%p32 bra 	$L__BB0_11;
	mul.wide.u32 	%rd17, %r100, 8;
	add.s64 	%rd18, %rd1, %rd17;
	ld.global.f64 	%fd115, [%rd18];
	sub.f64 	%fd116, %fd1, %fd115;
	mul.f64 	%fd117, %fd116, %fd116;
	setp.lt.f64 	%p33, %fd117, %fd141;
	selp.f64 	%fd118, %fd117, %fd141, %p33;
	selp.b32 	%r88, %r100, %r108, %p33;
	add.s32 	%r89, %r100, 1;
	ld.global.f64 	%fd119, [%rd18+8];
	sub.f64 	%fd120, %fd1, %fd119;
	mul.f64 	%fd121, %fd120, %fd120;
	setp.lt.f64 	%p34, %fd121, %fd118;
	selp.f64 	%fd122, %fd121, %fd118, %p34;
	selp.b32 	%r90, %r89, %r88, %p34;
	add.s32 	%r91, %r100, 2;
	ld.global.f64 	%fd123, [%rd18+16];
	sub.f64 	%fd124, %fd1, %fd123;
	mul.f64 	%fd125, %fd124, %fd124;
	setp.lt.f64 	%p35, %fd125, %fd122;
	selp.f64 	%fd126, %fd125, %fd122, %p35;
	selp.b32 	%r92, %r91, %r90, %p35;
	add.s32 	%r93, %r100, 3;
	ld.global.f64 	%fd127, [%rd18+24];
	sub.f64 	%fd128, %fd1, %fd127;
	mul.f64 	%fd129, %fd128, %fd128;
	setp.lt.f64 	%p36, %fd129, %fd126;
	selp.f64 	%fd141, %fd129, %fd126, %p36;
	selp.b32 	%r108, %r93, %r92, %p36;
	add.s32 	%r100, %r100, 4;
$L__BB0_11:
	setp.eq.s32 	%p37, %r17, 0;
	@%p37 bra 	$L__BB0_14;
	mul.wide.u32 	%rd19, %r100, 8;
	add.s64 	%rd27, %rd1, %rd19;
	neg.s32 	%r105, %r17;
$L__BB0_13:
	.pragma "nounroll";
	ld.global.f64 	%fd130, [%rd27];
	sub.f64 	%fd131, %fd1, %fd130;
	mul.f64 	%fd132, %fd131, %fd131;
	setp.lt.f64 	%p38, %fd132, %fd141;
	selp.f64 	%fd141, %fd132, %fd141, %p38;
	selp.b32 	%r108, %r100, %r108, %p38;
	add.s32 	%r100, %r100, 1;
	add.s64 	%rd27, %rd27, 8;
	add.s32 	%r105, %r105, 1;
	setp.ne.s32 	%p39, %r105, 0;
	@%p39 bra 	$L__BB0_13;
$L__BB0_14:
	cvta.to.global.u64 	%rd20, %rd9;
	mul.wide.s32 	%rd21, %r1, 4;
	add.s64 	%rd22, %rd20, %rd21;
	st.global.u32 	[%rd22], %r108;
	cvta.to.global.u64 	%rd23, %rd10;
	add.s64 	%rd25, %rd23, %rd13;
	st.global.f64 	[%rd25], %fd141;
$L__BB0_15:
	ret;

}
	// .globl	_Z20update_atomic_kernelPKdPKiPdPii
.visible .entry _Z20update_atomic_kernelPKdPKiPdPii(
	.param .u64 .ptr .align 1 _Z20update_atomic_kernelPKdPKiPdPii_param_0,
	.param .u64 .ptr .align 1 _Z20update_atomic_kernelPKdPKiPdPii_param_1,
	.param .u64 .ptr .align 1 _Z20update_atomic_kernelPKdPKiPdPii_param_2,
	.param .u64 .ptr .align 1 _Z20update_atomic_kernelPKdPKiPdPii_param_3,
	.param .u32 _Z20update_atomic_kernelPKdPKiPdPii_param_4
)
{
	.reg .pred 	%p<2>;
	.reg .b32 	%r<8>;
	.reg .b64 	%rd<17>;
	.reg .b64 	%fd<3>;

	ld.param.u64 	%rd1, [_Z20update_atomic_kernelPKdPKiPdPii_param_0];
	ld.param.u64 	%rd2, [_Z20update_atomic_kernelPKdPKiPdPii_param_1];
	ld.param.u64 	%rd3, [_Z20update_atomic_kernelPKdPKiPdPii_param_2];
	ld.param.u64 	%rd4, [_Z20update_atomic_kernelPKdPKiPdPii_param_3];
	ld.param.u32 	%r2, [_Z20update_atomic_kernelPKdPKiPdPii_param_4];
	mov.u32 	%r3, %ctaid.x;
	mov.u32 	%r4, %ntid.x;
	mov.u32 	%r5, %tid.x;
	mad.lo.s32 	%r1, %r3, %r4, %r5;
	setp.ge.s32 	%p1, %r1, %r2;
	@%p1 bra 	$L__BB1_2;
	cvta.to.global.u64 	%rd5, %rd2;
	cvta.to.global.u64 	%rd6, %rd1;
	cvta.to.global.u64 	%rd7, %rd3;
	cvta.to.global.u64 	%rd8, %rd4;
	mul.wide.s32 	%rd9, %r1, 4;
	add.s64 	%rd10, %rd5, %rd9;
	ld.global.u32 	%r6, [%rd10];
	mul.wide.s32 	%rd11, %r6, 8;
	add.s64 	%rd12, %rd7, %rd11;
	mul.wide.s32 	%rd13, %r1, 8;
	add.s64 	%rd14, %rd6, %rd13;
	ld.global.f64 	%fd1, [%rd14];
	atom.global.add.f64 	%fd2, [%rd12], %fd1;
	mul.wide.s32 	%rd15, %r6, 4;
	add.s64 	%rd16, %rd8, %rd15;
	atom.global.add.u32 	%r7, [%rd16], 1;
$L__BB1_2:
	ret;

}


// ===== COMPILED SASS (sm_100) =====

	.target	sm_100

	.elftype	@"ET_EXEC"


//--------------------- .note.nv.tkinfo           --------------------------
	.section	.note.nv.tkinfo,"",@"SHT_NOTE"
	.sectionflags	@"SHF_NOTE_NV_TKINFO"
	.tkinfo
        /*0018*/ 	.word	0x00000002
        /*0030*/ 	.string	""
        /*0030*/ 	.string	"ptxas"
        /*0030*/ 	.string	"Cuda compilation tools, release 13.0, V13.0.88"
        /*0030*/ 	.string	"Build cuda_13.0.r13.0/compiler.36424714_0"
        /*0030*/ 	.string	"-arch sm_100 -m 64 "



//--------------------- .note.nv.cuinfo           --------------------------
	.section	.note.nv.cuinfo,"",@"SHT_NOTE"
	.sectionflags	@"SHF_NOTE_NV_CUINFO"
        /*0018*/ 	.short	0x0002
        /*001a*/ 	.short	0x0064
        /*001c*/ 	.short	0x0082
	.zero		2


//--------------------- .nv.info                  --------------------------
	.section	.nv.info,"",@"SHT_CUDA_INFO"
	.align	4


	//----- nvinfo : EIATTR_REGCOUNT
	.align		4
        /*0000*/ 	.byte	0x04, 0x2f
        /*0002*/ 	.short	(.L_1 - .L_0)
	.align		4
.L_0:
        /*0004*/ 	.word	index@(_Z17assignment_kernelPKdS0_PiPdii)
        /*0008*/ 	.word	0x0000001d


	//----- nvinfo : EIATTR_FRAME_SIZE
	.align		4
.L_1:
        /*000c*/ 	.byte	0x04, 0x11
        /*000e*/ 	.short	(.L_3 - .L_2)
	.align		4
.L_2:
        /*0010*/ 	.word	index@(_Z17assignment_kernelPKdS0_PiPdii)
        /*0014*/ 	.word	0x00000000


	//----- nvinfo : EIATTR_REGCOUNT
	.align		4
.L_3:
        /*0018*/ 	.byte	0x04, 0x2f
        /*001a*/ 	.short	(.L_5 - .L_4)
	.align		4
.L_4:
        /*001c*/ 	.word	index@(_Z20update_atomic_kernelPKdPKiPdPii)
        /*0020*/ 	.word	0x0000000e


	//----- nvinfo : EIATTR_FRAME_SIZE
	.align		4
.L_5:
        /*0024*/ 	.byte	0x04, 0x11
        /*0026*/ 	.short	(.L_7 - .L_6)
	.align		4
.L_6:
        /*0028*/ 	.word	index@(_Z20update_atomic_kernelPKdPKiPdPii)
        /*002c*/ 	.word	0x00000000


	//----- nvinfo : EIATTR_MIN_STACK_SIZE
	.align		4
.L_7:
        /*0030*/ 	.byte	0x04, 0x12
        /*0032*/ 	.short	(.L_9 - .L_8)
	.align		4
.L_8:
        /*0034*/ 	.word	index@(_Z20update_atomic_kernelPKdPKiPdPii)
        /*0038*/ 	.word	0x00000000


	//----- nvinfo : EIATTR_MIN_STACK_SIZE
	.align		4
.L_9:
        /*003c*/ 	.byte	0x04, 0x12
        /*003e*/ 	.short	(.L_11 - .L_10)
	.align		4
.L_10:
        /*0040*/ 	.word	index@(_Z17assignment_kernelPKdS0_PiPdii)
        /*0044*/ 	.word	0x00000000
.L_11:


//--------------------- .nv.compat                --------------------------
	.section	.nv.compat,"",@"SHT_CUDA_COMPAT_INFO"
	.align	4
        /*0000*/ 	.byte	0x02, 0x09, 0x00, 0x00, 0x02, 0x02, 0x01, 0x00, 0x02, 0x05, 0x05, 0x00, 0x03, 0x07, 0x01, 0x01
        /*0010*/ 	.byte	0x02, 0x03, 0x00, 0x00, 0x02, 0x06, 0x01, 0x00, 0x04, 0x0b, 0x08, 0x00, 0x01, 0x00, 0x00, 0x00
        /*0020*/ 	.byte	0x00, 0x00, 0x00, 0x00


//--------------------- .nv.info._Z20update_atomic_kernelPKdPKiPdPii --------------------------
	.section	.nv.info._Z20update_atomic_kernelPKdPKiPdPii,"",@"SHT_CUDA_INFO"
	.sectionflags	@""
	.align	4


	//----- nvinfo : EIATTR_CUDA_API_VERSION
	.align		4
        /*0000*/ 	.byte	0x04, 0x37
        /*0002*/ 	.short	(.L_13 - .L_12)
.L_12:
        /*0004*/ 	.word	0x00000082


	//----- nvinfo : EIATTR_KPARAM_INFO
	.align		4
.L_13:
        /*0008*/ 	.byte	0x04, 0x17
        /*000a*/ 	.short	(.L_15 - .L_14)
.L_14:
        /*000c*/ 	.word	0x00000000
        /*0010*/ 	.short	0x0004
        /*0012*/ 	.short	0x0020
        /*0014*/ 	.byte	0x00, 0xf0, 0x11, 0x00


	//----- nvinfo : EIATTR_KPARAM_INFO
	.align		4
.L_15:
        /*0018*/ 	.byte	0x04, 0x17
        /*001a*/ 	.short	(.L_17 - .L_16)
.L_16:
        /*001c*/ 	.word	0x00000000
        /*0020*/ 	.short	0x0003
        /*0022*/ 	.short	0x0018
        /*0024*/ 	.byte	0x00, 0xf5, 0x21, 0x00


	//----- nvinfo : EIATTR_KPARAM_INFO
	.align		4
.L_17:
        /*0028*/ 	.byte	0x04, 0x17
        /*002a*/ 	.short	(.L_19 - .L_18)
.L_18:
        /*002c*/ 	.word	0x00000000
        /*0030*/ 	.short	0x0002
        /*0032*/ 	.short	0x0010
        /*0034*/ 	.byte	0x00, 0xf5, 0x21, 0x00


	//----- nvinfo : EIATTR_KPARAM_INFO
	.align		4
.L_19:
        /*0038*/ 	.byte	0x04, 0x17
        /*003a*/ 	.short	(.L_21 - .L_20)
.L_20:
        /*003c*/ 	.word	0x00000000
        /*0040*/ 	.short	0x0001
        /*0042*/ 	.short	0x0008
        /*0044*/ 	.byte	0x00, 0xf5, 0x21, 0x00


	//----- nvinfo : EIATTR_KPARAM_INFO
	.align		4
.L_21:
        /*0048*/ 	.byte	0x04, 0x17
        /*004a*/ 	.short	(.L_23 - .L_22)
.L_22:
        /*004c*/ 	.word	0x00000000
        /*0050*/ 	.short	0x0000
        /*0052*/ 	.short	0x0000
        /*0054*/ 	.byte	0x00, 0xf5, 0x21, 0x00


	//----- nvinfo : EIATTR_SPARSE_MMA_MASK
	.align		4
.L_23:
        /*0058*/ 	.byte	0x03, 0x50
        /*005a*/ 	.short	0x0000


	//----- nvinfo : EIATTR_MAXREG_COUNT
	.align		4
        /*005c*/ 	.byte	0x03, 0x1b
        /*005e*/ 	.short	0x00ff


	//----- nvinfo : EIATTR_MERCURY_ISA_VERSION
	.align		4
        /*0060*/ 	.byte	0x03, 0x5f
        /*0062*/ 	.short	0x0101


	//----- nvinfo : EIATTR_VRC_CTA_INIT_COUNT
	.align		4
        /*0064*/ 	.byte	0x02, 0x4a
	.zero		1
	.zero		1


	//----- nvinfo : EIATTR_EXIT_INSTR_OFFSETS
	.align		4
        /*0068*/ 	.byte	0x04, 0x1c
        /*006a*/ 	.short	(.L_25 - .L_24)


	//   ....[0]....
.L_24:
        /*006c*/ 	.word	0x00000070


	//   ....[1]....
        /*0070*/ 	.word	0x00000160


	//----- nvinfo : EIATTR_CBANK_PARAM_SIZE
	.align		4
.L_25:
        /*0074*/ 	.byte	0x03, 0x19
        /*0076*/ 	.short	0x0024


	//----- nvinfo : EIATTR_PARAM_CBANK
	.align		4
        /*0078*/ 	.byte	0x04, 0x0a
        /*007a*/ 	.short	(.L_27 - .L_26)
	.align		4
.L_26:
        /*007c*/ 	.word	index@(.nv.constant0._Z20update_atomic_kernelPKdPKiPdPii)
        /*0080*/ 	.short	0x0380
        /*0082*/ 	.short	0x0024


	//----- nvinfo : EIATTR_SW_WAR
	.align		4
.L_27:
        /*0084*/ 	.byte	0x04, 0x36
        /*0086*/ 	.short	(.L_29 - .L_28)
.L_28:
        /*0088*/ 	.word	0x00000008
.L_29:


//--------------------- .nv.info._Z17assignment_kernelPKdS0_PiPdii --------------------------
	.section	.nv.info._Z17assignment_kernelPKdS0_PiPdii,"",@"SHT_CUDA_INFO"
	.sectionflags	@""
	.align	4


	//----- nvinfo : EIATTR_CUDA_API_VERSION
	.align		4
        /*0000*/ 	.byte	0x04, 0x37
        /*0002*/ 	.short	(.L_31 - .L_30)
.L_30:
        /*0004*/ 	.word	0x00000082


	//----- nvinfo : EIATTR_KPARAM_INFO
	.align		4
.L_31:
        /*0008*/ 	.byte	0x04, 0x17
        /*000a*/ 	.short	(.L_33 - .L_32)
.L_32:
        /*000c*/ 	.word	0x00000000
        /*0010*/ 	.short	0x0005
        /*0012*/ 	.short	0x0024
        /*0014*/ 	.byte	0x00, 0xf0, 0x11, 0x00


	//----- nvinfo : EIATTR_KPARAM_INFO
	.align		4
.L_33:
        /*0018*/ 	.byte	0x04, 0x17
        /*001a*/ 	.short	(.L_35 - .L_34)
.L_34:
        /*001c*/ 	.word	0x00000000
        /*0020*/ 	.short	0x0004
        /*0022*/ 	.short	0x0020
        /*0024*/ 	.byte	0x00, 0xf0, 0x11, 0x00


	//----- nvinfo : EIATTR_KPARAM_INFO
	.align		4
.L_35:
        /*0028*/ 	.byte	0x04, 0x17
        /*002a*/ 	.short	(.L_37 - .L_36)
.L_36:
        /*002c*/ 	.word	0x00000000
        /*0030*/ 	.short	0x0003
        /*0032*/ 	.short	0x0018
        /*0034*/ 	.byte	0x00, 0xf5, 0x21, 0x00


	//----- nvinfo : EIATTR_KPARAM_INFO
	.align		4
.L_37:
        /*0038*/ 	.byte	0x04, 0x17
        /*003a*/ 	.short	(.L_39 - .L_38)
.L_38:
        /*003c*/ 	.word	0x00000000
        /*0040*/ 	.short	0x0002
        /*0042*/ 	.short	0x0010
        /*0044*/ 	.byte	0x00, 0xf5, 0x21, 0x00


	//----- nvinfo : EIATTR_KPARAM_INFO
	.align		4
.L_39:
        /*0048*/ 	.byte	0x04, 0x17
        /*004a*/ 	.short	(.L_41 - .L_40)
.L_40:
        /*004c*/ 	.word	0x00000000
        /*0050*/ 	.short	0x0001
        /*0052*/ 	.short	0x0008
        /*0054*/ 	.byte	0x00, 0xf5, 0x21, 0x00


	//----- nvinfo : EIATTR_KPARAM_INFO
	.align		4
.L_41:
        /*0058*/ 	.byte	0x04, 0x17
        /*005a*/ 	.short	(.L_43 - .L_42)
.L_42:
        /*005c*/ 	.word	0x00000000
        /*0060*/ 	.short	0x0000
        /*0062*/ 	.short	0x0000
        /*0064*/ 	.byte	0x00, 0xf5, 0x21, 0x00


	//----- nvinfo : EIATTR_SPARSE_MMA_MASK
	.align		4
.L_43:
        /*0068*/ 	.byte	0x03, 0x50
        /*006a*/ 	.short	0x0000


	//----- nvinfo : EIATTR_MAXREG_COUNT
	.align		4
        /*006c*/ 	.byte	0x03, 0x1b
        /*006e*/ 	.short	0x00ff


	//----- nvinfo : EIATTR_MERCURY_ISA_VERSION
	.align		4
        /*0070*/ 	.byte	0x03, 0x5f
        /*0072*/ 	.short	0x0101


	//----- nvinfo : EIATTR_VRC_CTA_INIT_COUNT
	.align		4
        /*0074*/ 	.byte	0x02, 0x4a
	.zero		1
	.zero		1


	//----- nvinfo : EIATTR_EXIT_INSTR_OFFSETS
	.align		4
        /*0078*/ 	.byte	0x04, 0x1c
        /*007a*/ 	.short	(.L_45 - .L_44)


	//   ....[0]....
.L_44:
        /*007c*/ 	.word	0x00000070


	//   ....[1]....
        /*0080*/ 	.word	0x00001170


	//----- nvinfo : EIATTR_CBANK_PARAM_SIZE
	.align		4
.L_45:
        /*0084*/ 	.byte	0x03, 0x19
        /*0086*/ 	.short	0x0028


	//----- nvinfo : EIATTR_PARAM_CBANK
	.align		4
        /*0088*/ 	.byte	0x04, 0x0a
        /*008a*/ 	.short	(.L_47 - .L_46)
	.align		4
.L_46:
        /*008c*/ 	.word	index@(.nv.constant0._Z17assignment_kernelPKdS0_PiPdii)
        /*0090*/ 	.short	0x0380
        /*0092*/ 	.short	0x0028


	//----- nvinfo : EIATTR_SW_WAR
	.align		4
.L_47:
        /*0094*/ 	.byte	0x04, 0x36
        /*0096*/ 	.short	(.L_49 - .L_48)
.L_48:
        /*0098*/ 	.word	0x00000008
.L_49:


//--------------------- .nv.callgraph             --------------------------
	.section	.nv.callgraph,"",@"SHT_CUDA_CALLGRAPH"
	.align	4
	.sectionentsize	8
	.align		4
        /*0000*/ 	.word	0x00000000
	.align		4
        /*0004*/ 	.word	0xffffffff
	.align		4
        /*0008*/ 	.word	0x00000000
	.align		4
        /*000c*/ 	.word	0xfffffffe
	.align		4
        /*0010*/ 	.word	0x00000000
	.align		4
        /*0014*/ 	.word	0xfffffffd
	.align		4
        /*0018*/ 	.word	0x00000000
	.align		4
        /*001c*/ 	.word	0xfffffffc


//--------------------- .text._Z20update_atomic_kernelPKdPKiPdPii --------------------------
	.section	.text._Z20update_atomic_kernelPKdPKiPdPii,"ax",@progbits
	.align	128
        .global         _Z20update_atomic_kernelPKdPKiPdPii
        .type           _Z20update_atomic_kernelPKdPKiPdPii,@function
        .size           _Z20update_atomic_kernelPKdPKiPdPii,(.L_x_8 - _Z20update_atomic_kernelPKdPKiPdPii)
        .other          _Z20update_atomic_kernelPKdPKiPdPii,@"STO_CUDA_ENTRY STV_DEFAULT"
_Z20update_atomic_kernelPKdPKiPdPii:
.text._Z20update_atomic_kernelPKdPKiPdPii:
[----:B------:R-:W-:Y:S01]  /*0000*/  LDC R1, c[0x0][0x37c] ;  /* 0x0000df00ff017b82 */ /* 0x000fe20000000800 */
[----:B------:R-:W0:Y:S07]  /*0010*/  S2R R0, SR_TID.X ;  /* 0x0000000000007919 */ /* 0x000e2e0000002100 */
[----:B------:R-:W0:Y:S01]  /*0020*/  S2UR UR4, SR_CTAID.X ;  /* 0x00000000000479c3 */ /* 0x000e220000002500 */
[----:B------:R-:W1:Y:S07]  /*0030*/  LDCU UR5, c[0x0][0x3a0] ;  /* 0x00007400ff0577ac */ /* 0x000e6e0008000800 */
[----:B------:R-:W0:Y:S02]  /*0040*/  LDC R5, c[0x0][0x360] ;  /* 0x0000d800ff057b82 */ /* 0x000e240000000800 */
[----:B0-----:R-:W-:-:S05]  /*0050*/  IMAD R5, R5, UR4, R0 ;  /* 0x0000000405057c24 */ /* 0x001fca000f8e0200 */
[----:B-1----:R-:W-:-:S13]  /*0060*/  ISETP.GE.AND P0, PT, R5, UR5, PT ;  /* 0x0000000505007c0c */ /* 0x002fda000bf06270 */
[----:B------:R-:W-:Y:S05]  /*0070*/  @P0 EXIT ;  /* 0x000000000000094d */ /* 0x000fea0003800000 */
[----:B------:R-:W0:Y:S01]  /*0080*/  LDC.64 R2, c[0x0][0x388] ;  /* 0x0000e200ff027b82 */ /* 0x000e220000000a00 */
[----:B------:R-:W1:Y:S07]  /*0090*/  LDCU.64 UR4, c[0x0][0x358] ;  /* 0x00006b00ff0477ac */ /* 0x000e6e0008000a00 */
[----:B------:R-:W2:Y:S08]  /*00a0*/  LDC.64 R6, c[0x0][0x380] ;  /* 0x0000e000ff067b82 */ /* 0x000eb00000000a00 */
[----:B------:R-:W3:Y:S01]  /*00b0*/  LDC.64 R8, c[0x0][0x398] ;  /* 0x0000e600ff087b82 */ /* 0x000ee20000000a00 */
[----:B0-----:R-:W-:-:S06]  /*00c0*/  IMAD.WIDE R2, R5, 0x4, R2 ;  /* 0x0000000405027825 */ /* 0x001fcc00078e0202 */
[----:B-1----:R-:W4:Y:S01]  /*00d0*/  LDG.E R3, desc[UR4][R2.64] ;  /* 0x0000000402037981 */ /* 0x002f22000c1e1900 */
[----:B--2---:R-:W-:Y:S02]  /*00e0*/  IMAD.WIDE R6, R5, 0x8, R6 ;  /* 0x0000000805067825 */ /* 0x004fe400078e0206 */
[----:B------:R-:W4:Y:S04]  /*00f0*/  LDC.64 R4, c[0x0][0x390] ;  /* 0x0000e400ff047b82 */ /* 0x000f280000000a00 */
[----:B------:R-:W2:Y:S01]  /*0100*/  LDG.E.64 R6, desc[UR4][R6.64] ;  /* 0x0000000406067981 */ /* 0x000ea2000c1e1b00 */
[----:B------:R-:W-:Y:S02]  /*0110*/  HFMA2 R11, -RZ, RZ, 0, 5.9604644775390625e-08 ;  /* 0x00000001ff0b7431 */ /* 0x000fe400000001ff */
[----:B----4-:R-:W-:-:S04]  /*0120*/  IMAD.WIDE R4, R3, 0x8, R4 ;  /* 0x0000000803047825 */ /* 0x010fc800078e0204 */
[----:B---3--:R-:W-:Y:S01]  /*0130*/  IMAD.WIDE R8, R3, 0x4, R8 ;  /* 0x0000000403087825 */ /* 0x008fe200078e0208 */
[----:B--2---:R-:W-:Y:S04]  /*0140*/  REDG.E.ADD.F64.RN.STRONG.GPU desc[UR4][R4.64], R6 ;  /* 0x00000006040079a6 */ /* 0x004fe8000c12ff04 */
[----:B------:R-:W-:Y:S01]  /*0150*/  REDG.E.ADD.STRONG.GPU desc[UR4][R8.64], R11 ;  /* 0x0000000b0800798e */ /* 0x000fe2000c12e104 */
[----:B------:R-:W-:Y:S05]  /*0160*/  EXIT ;  /* 0x000000000000794d */ /* 0x000fea0003800000 */
.L_x_0:
[----:B------:R-:W-:-:S00]  /*0170*/  BRA `(.L_x_0) ;  /* 0xfffffffc00fc7947 */ /* 0x000fc0000383ffff */
[----:B------:R-:W-:-:S00]  /*0180*/  NOP ;  /* 0x0000000000007918 */ /* 0x000fc00000000000 */
[----:B------:R-:W-:-:S00]  /*0190*/  NOP ;  /* 0x0000000000007918 */ /* 0x000fc00000000000 */
[----:B------:R-:W-:-:S00]  /*01a0*/  NOP ;  /* 0x0000000000007918 */ /* 0x000fc00000000000 */
[----:B------:R-:W-:-:S00]  /*01b0*/  NOP ;  /* 0x0000000000007918 */ /* 0x000fc00000000000 */
[----:B------:R-:W-:-:S00]  /*01c0*/  NOP ;  /* 0x0000000000007918 */ /* 0x000fc00000000000 */
[----:B------:R-:W-:-:S00]  /*01d0*/  NOP ;  /* 0x0000000000007918 */ /* 0x000fc00000000000 */
[----:B------:R-:W-:-:S00]  /*01e0*/  NOP ;  /* 0x0000000000007918 */ /* 0x000fc00000000000 */
[----:B------:R-:W-:-:S00]  /*01f0*/  NOP ;  /* 0x0000000000007918 */ /* 0x000fc00000000000 */
.L_x_8:


//--------------------- .text._Z17assignment_kernelPKdS0_PiPdii --------------------------
	.section	.text._Z17assignment_kernelPKdS0_PiPdii,"ax",@progbits
	.align	128
        .global         _Z17assignment_kernelPKdS0_PiPdii
        .type           _Z17assignment_kernelPKdS0_PiPdii,@function
        .size           _Z17assignment_kernelPKdS0_PiPdii,(.L_x_9 - _Z17assignment_kernelPKdS0_PiPdii)
        .other          _Z17assignment_kernelPKdS0_PiPdii,@"STO_CUDA_ENTRY STV_DEFAULT"
_Z17assignment_kernelPKdS0_PiPdii:
.text._Z17assignment_kernelPKdS0_PiPdii:
        /* <DEDUP_REMOVED lines=8> */
[----:B------:R-:W0:Y:S01]  /*0080*/  LDCU UR6, c[0x0][0x3a4] ;  /* 0x00007480ff0677ac */ /* 0x000e220008000800 */
[----:B------:R-:W-:Y:S02]  /*0090*/  IMAD.MOV.U32 R2, RZ, RZ, -0x1 ;  /* 0xffffffffff027424 */ /* 0x000fe400078e00ff */
[----:B------:R-:W-:Y:S01]  /*00a0*/  IMAD.MOV.U32 R12, RZ, RZ, -0x77ff8a64 ;  /* 0x8800759cff0c7424 */ /* 0x000fe200078e00ff */
[----:B------:R-:W1:Y:S01]  /*00b0*/  LDCU.64 UR10, c[0x0][0x358] ;  /* 0x00006b00ff0a77ac */ /* 0x000e620008000a00 */
[----:B------:R-:W-:Y:S01]  /*00c0*/  IMAD.MOV.U32 R13, RZ, RZ, 0x7e37e43c ;  /* 0x7e37e43cff0d7424 */ /* 0x000fe200078e00ff */
[----:B0-----:R-:W-:-:S09]  /*00d0*/  UISETP.GE.AND UP0, UPT, UR6, 0x1, UPT ;  /* 0x000000010600788c */ /* 0x001fd2000bf06270 */
[----:B-1----:R-:W-:Y:S05]  /*00e0*/  BRA.U !UP0, `(.L_x_1) ;  /* 0x0000001108087547 */ /* 0x002fea000b800000 */
[----:B------:R-:W0:Y:S02]  /*00f0*/  LDC.64 R6, c[0x0][0x380] ;  /* 0x0000e000ff067b82 */ /* 0x000e240000000a00 */
[----:B0-----:R-:W-:-:S06]  /*0100*/  IMAD.WIDE R6, R0, 0x8, R6 ;  /* 0x0000000800067825 */ /* 0x001fcc00078e0206 */
[----:B------:R-:W5:Y:S01]  /*0110*/  LDG.E.64 R6, desc[UR10][R6.64] ;  /* 0x0000000a06067981 */ /* 0x000f62000c1e1b00 */
[----:B------:R-:W-:Y:S01]  /*0120*/  UISETP.GE.U32.AND UP1, UPT, UR6, 0x10, UPT ;  /* 0x000000100600788c */ /* 0x000fe2000bf26070 */
[----:B------:R-:W-:Y:S01]  /*0130*/  IMAD.MOV.U32 R2, RZ, RZ, -0x1 ;  /* 0xffffffffff027424 */ /* 0x000fe200078e00ff */
[----:B------:R-:W-:Y:S01]  /*0140*/  ULOP3.LUT UR7, UR6, 0xf, URZ, 0xc0, !UPT ;  /* 0x0000000f06077892 */ /* 0x000fe2000f8ec0ff */
[----:B------:R-:W-:Y:S02]  /*0150*/  IMAD.MOV.U32 R3, RZ, RZ, RZ ;  /* 0x000000ffff037224 */ /* 0x000fe400078e00ff */
[----:B------:R-:W-:Y:S01]  /*0160*/  IMAD.MOV.U32 R12, RZ, RZ, -0x77ff8a64 ;  /* 0x8800759cff0c7424 */ /* 0x000fe200078e00ff */
[----:B------:R-:W-:Y:S01]  /*0170*/  UISETP.NE.AND UP0, UPT, UR7, URZ, UPT ;  /* 0x000000ff0700728c */ /* 0x000fe2000bf05270 */
[----:B------:R-:W-:Y:S02]  /*0180*/  IMAD.MOV.U32 R13, RZ, RZ, 0x7e37e43c ;  /* 0x7e37e43cff0d7424 */ /* 0x000fe400078e00ff */
[----:B------:R-:W-:Y:S08]  /*0190*/  BRA.U !UP1, `(.L_x_2) ;  /* 0x0000000909007547 */ /* 0x000ff0000b800000 */
[----:B------:R-:W0:Y:S01]  /*01a0*/  LDCU.64 UR4, c[0x0][0x388] ;  /* 0x00007100ff0477ac */ /* 0x000e220008000a00 */
[----:B------:R-:W-:Y:S02]  /*01b0*/  IMAD.MOV.U32 R2, RZ, RZ, -0x1 ;  /* 0xffffffffff027424 */ /* 0x000fe400078e00ff */
[----:B------:R-:W-:Y:S01]  /*01c0*/  IMAD.MOV.U32 R26, RZ, RZ, RZ ;  /* 0x000000ffff1a7224 */ /* 0x000fe200078e00ff */
[----:B------:R-:W-:Y:S01]  /*01d0*/  ULOP3.LUT UR8, UR6, 0x7ffffff0, URZ, 0xc0, !UPT ;  /* 0x7ffffff006087892 */ /* 0x000fe2000f8ec0ff */
[----:B------:R-:W-:Y:S02]  /*01e0*/  IMAD.MOV.U32 R12, RZ, RZ, -0x77ff8a64 ;  /* 0x8800759cff0c7424 */ /* 0x000fe400078e00ff */
[----:B------:R-:W-:-:S03]  /*01f0*/  IMAD.MOV.U32 R13, RZ, RZ, 0x7e37e43c ;  /* 0x7e37e43cff0d7424 */ /* 0x000fc600078e00ff */
[----:B------:R-:W-:Y:S01]  /*0200*/  IMAD.U32 R3, RZ, RZ, UR8 ;  /* 0x00000008ff037e24 */ /* 0x000fe2000f8e00ff */
[----:B0-----:R-:W-:-:S04]  /*0210*/  UIADD3 UR4, UP1, UPT, UR4, 0x40, URZ ;  /* 0x0000004004047890 */ /* 0x001fc8000ff3e0ff */
[----:B------:R-:W-:Y:S02]  /*0220*/  UIADD3.X UR5, UPT, UPT, URZ, UR5, URZ, UP1, !UPT ;  /* 0x00000005ff057290 */ /* 0x000fe40008ffe4ff */
[----:B------:R-:W-:-:S04]  /*0230*/  IMAD.U32 R4, RZ, RZ, UR4 ;  /* 0x00000004ff047e24 */ /* 0x000fc8000f8e00ff */
[----:B------:R-:W-:-:S07]  /*0240*/  IMAD.U32 R5, RZ, RZ, UR5 ;  /* 0x00000005ff057e24 */ /* 0x000fce000f8e00ff */
.L_x_3:
[----:B------:R-:W2:Y:S04]  /*0250*/  LDG.E.64 R8, desc[UR10][R4.64+-0x40] ;  /* 0xffffc00a04087981 */ /* 0x000ea8000c1e1b00 */
[----:B------:R-:W3:Y:S04]  /*0260*/  LDG.E.64 R22, desc[UR10][R4.64+-0x38] ;  /* 0xffffc80a04167981 */ /* 0x000ee8000c1e1b00 */
[----:B------:R-:W4:Y:S04]  /*0270*/  LDG.E.64 R20, desc[UR10][R4.64+-0x30] ;  /* 0xffffd00a04147981 */ /* 0x000f28000c1e1b00 */
[----:B------:R-:W4:Y:S04]  /*0280*/  LDG.E.64 R10, desc[UR10][R4.64+-0x28] ;  /* 0xffffd80a040a7981 */ /* 0x000f28000c1e1b00 */
[----:B------:R-:W4:Y:S04]  /*0290*/  LDG.E.64 R16, desc[UR10][R4.64+-0x20] ;  /* 0xffffe00a04107981 */ /* 0x000f28000c1e1b00 */
[----:B------:R-:W4:Y:S01]  /*02a0*/  LDG.E.64 R14, desc[UR10][R4.64+-0x18] ;  /* 0xffffe80a040e7981 */ /* 0x000f22000c1e1b00 */
[----:B--2--5:R-:W-:-:S03]  /*02b0*/  DADD R18, R6, -R8 ;  /* 0x0000000006127229 */ /* 0x024fc60000000808 */
[----:B------:R-:W2:Y:S05]  /*02c0*/  LDG.E.64 R8, desc[UR10][R4.64+-0x10] ;  /* 0xfffff00a04087981 */ /* 0x000eaa000c1e1b00 */
[----:B------:R-:W-:-:S08]  /*02d0*/  DMUL R18, R18, R18 ;  /* 0x0000001212127228 */ /* 0x000fd00000000000 */
[----:B------:R-:W-:-:S06]  /*02e0*/  DSETP.GEU.AND P3, PT, R18, R12, PT ;  /* 0x0000000c1200722a */ /* 0x000fcc0003f6e000 */
[----:B------:R-:W-:Y:S02]  /*02f0*/  FSEL R18, R18, R12, !P3 ;  /* 0x0000000c12127208 */ /* 0x000fe40005800000 */
[----:B------:R-:W-:Y:S02]  /*0300*/  FSEL R19, R19, R13, !P3 ;  /* 0x0000000d13137208 */ /* 0x000fe40005800000 */
[----:B------:R-:W2:Y:S01]  /*0310*/  LDG.E.64 R12, desc[UR10][R4.64+-0x8] ;  /* 0xfffff80a040c7981 */ /* 0x000ea2000c1e1b00 */
[C---:B---3--:R-:W-:Y:S02]  /*0320*/  DADD R22, R6.reuse, -R22 ;  /* 0x0000000006167229 */ /* 0x048fe40000000816 */
[----:B----4-:R-:W-:-:S06]  /*0330*/  DADD R20, R6, -R20 ;  /* 0x0000000006147229 */ /* 0x010fcc0000000814 */
[----:B------:R-:W-:Y:S02]  /*0340*/  DMUL R24, R22, R22 ;  /* 0x0000001616187228 */ /* 0x000fe40000000000 */
[----:B------:R-:W-:Y:S01]  /*0350*/  DMUL R20, R20, R20 ;  /* 0x0000001414147228 */ /* 0x000fe20000000000 */
[----:B------:R-:W3:Y:S05]  /*0360*/  LDG.E.64 R22, desc[UR10][R4.64] ;  /* 0x0000000a04167981 */ /* 0x000eea000c1e1b00 */
[----:B------:R-:W-:Y:S02]  /*0370*/  DSETP.GEU.AND P4, PT, R24, R18, PT ;  /* 0x000000121800722a */ /* 0x000fe40003f8e000 */
[----:B------:R-:W-:-:S04]  /*0380*/  DADD R10, R6, -R10 ;  /* 0x00000000060a7229 */ /* 0x000fc8000000080a */
[----:B------:R-:W-:Y:S02]  /*0390*/  FSEL R18, R24, R18, !P4 ;  /* 0x0000001218127208 */ /* 0x000fe40006000000 */
[----:B------:R-:W-:Y:S02]  /*03a0*/  FSEL R19, R25, R19, !P4 ;  /* 0x0000001319137208 */ /* 0x000fe40006000000 */
[----:B------:R-:W-:Y:S01]  /*03b0*/  DMUL R10, R10, R10 ;  /* 0x0000000a0a0a7228 */ /* 0x000fe20000000000 */
[----:B------:R-:W4:Y:S03]  /*03c0*/  LDG.E.64 R24, desc[UR10][R4.64+0x8] ;  /* 0x0000080a04187981 */ /* 0x000f26000c1e1b00 */
[----:B------:R-:W-:-:S06]  /*03d0*/  DSETP.GEU.AND P5, PT, R20, R18, PT ;  /* 0x000000121400722a */ /* 0x000fcc0003fae000 */
[----:B------:R-:W-:Y:S02]  /*03e0*/  FSEL R18, R20, R18, !P5 ;  /* 0x0000001214127208 */ /* 0x000fe40006800000 */
[----:B------:R-:W-:Y:S01]  /*03f0*/  FSEL R19, R21, R19, !P5 ;  /* 0x0000001315137208 */ /* 0x000fe20006800000 */
[----:B------:R-:W-:Y:S01]  /*0400*/  DADD R16, R6, -R16 ;  /* 0x0000000006107229 */ /* 0x000fe20000000810 */
[----:B------:R-:W4:Y:S04]  /*0410*/  LDG.E.64 R20, desc[UR10][R4.64+0x18] ;  /* 0x0000180a04147981 */ /* 0x000f28000c1e1b00 */
[----:B------:R-:W-:-:S06]  /*0420*/  DSETP.GEU.AND P6, PT, R10, R18, PT ;  /* 0x000000120a00722a */ /* 0x000fcc0003fce000 */
[----:B------:R-:W-:Y:S02]  /*0430*/  FSEL R18, R10, R18, !P6 ;  /* 0x000000120a127208 */ /* 0x000fe40007000000 */
[----:B------:R-:W-:Y:S02]  /*0440*/  FSEL R19, R11, R19, !P6 ;  /* 0x000000130b137208 */ /* 0x000fe40007000000 */
[----:B------:R-:W4:Y:S01]  /*0450*/  LDG.E.64 R10, desc[UR10][R4.64+0x10] ;  /* 0x0000100a040a7981 */ /* 0x000f22000c1e1b00 */
[----:B------:R-:W-:Y:S02]  /*0460*/  DMUL R16, R16, R16 ;  /* 0x0000001010107228 */ /* 0x000fe40000000000 */
[----:B------:R-:W-:-:S06]  /*0470*/  DADD R14, R6, -R14 ;  /* 0x00000000060e7229 */ /* 0x000fcc000000080e */
[----:B------:R-:W-:Y:S02]  /*0480*/  DSETP.GEU.AND P0, PT, R16, R18, PT ;  /* 0x000000121000722a */ /* 0x000fe40003f0e000 */
[----:B------:R-:W-:-:S04]  /*0490*/  DMUL R14, R14, R14 ;  /* 0x0000000e0e0e7228 */ /* 0x000fc80000000000 */
[----:B------:R-:W-:Y:S02]  /*04a0*/  FSEL R16, R16, R18, !P0 ;  /* 0x0000001210107208 */ /* 0x000fe40004000000 */
[----:B------:R-:W-:Y:S02]  /*04b0*/  FSEL R17, R17, R19, !P0 ;  /* 0x0000001311117208 */ /* 0x000fe40004000000 */
[----:B------:R-:W4:Y:S04]  /*04c0*/  LDG.E.64 R18, desc[UR10][R4.64+0x20] ;  /* 0x0000200a04127981 */ /* 0x000f28000c1e1b00 */
[----:B------:R-:W-:-:S06]  /*04d0*/  DSETP.GEU.AND P1, PT, R14, R16, PT ;  /* 0x000000100e00722a */ /* 0x000fcc0003f2e000 */
[----:B------:R-:W-:Y:S02]  /*04e0*/  FSEL R14, R14, R16, !P1 ;  /* 0x000000100e0e7208 */ /* 0x000fe40004800000 */
[----:B------:R-:W-:Y:S02]  /*04f0*/  FSEL R15, R15, R17, !P1 ;  /* 0x000000110f0f7208 */ /* 0x000fe40004800000 */
[----:B------:R-:W4:Y:S01]  /*0500*/  LDG.E.64 R16, desc[UR10][R4.64+0x28] ;  /* 0x0000280a04107981 */ /* 0x000f22000c1e1b00 */
[----:B------:R-:W-:Y:S01]  /*0510*/  SEL R2, R26, R2, !P3 ;  /* 0x000000021a027207 */ /* 0x000fe20005800000 */
[----:B--2---:R-:W-:-:S08]  /*0520*/  DADD R8, R6, -R8 ;  /* 0x0000000006087229 */ /* 0x004fd00000000808 */
[----:B------:R-:W-:-:S08]  /*0530*/  DMUL R8, R8, R8 ;  /* 0x0000000808087228 */ /* 0x000fd00000000000 */
[----:B------:R-:W-:Y:S02]  /*0540*/  DSETP.GEU.AND P2, PT, R8, R14, PT ;  /* 0x0000000e0800722a */ /* 0x000fe40003f4e000 */
[----:B------:R-:W-:-:S04]  /*0550*/  DADD R12, R6, -R12 ;  /* 0x00000000060c7229 */ /* 0x000fc8000000080c */
[----:B------:R-:W-:Y:S02]  /*0560*/  FSEL R8, R8, R14, !P2 ;  /* 0x0000000e08087208 */ /* 0x000fe40005000000 */
[----:B------:R-:W-:Y:S02]  /*0570*/  FSEL R9, R9, R15, !P2 ;  /* 0x0000000f09097208 */ /* 0x000fe40005000000 */
[----:B------:R-:W2:Y:S01]  /*0580*/  LDG.E.64 R14, desc[UR10][R4.64+0x30] ;  /* 0x0000300a040e7981 */ /* 0x000ea2000c1e1b00 */
[----:B------:R-:W-:-:S08]  /*0590*/  DMUL R12, R12, R12 ;  /* 0x0000000c0c0c7228 */ /* 0x000fd00000000000 */
[----:B------:R-:W-:-:S06]  /*05a0*/  DSETP.GEU.AND P3, PT, R12, R8, PT ;  /* 0x000000080c00722a */ /* 0x000fcc0003f6e000 */
[----:B------:R-:W-:Y:S02]  /*05b0*/  FSEL R8, R12, R8, !P3 ;  /* 0x000000080c087208 */ /* 0x000fe40005800000 */
[----:B------:R-:W-:Y:S02]  /*05c0*/  FSEL R9, R13, R9, !P3 ;  /* 0x000000090d097208 */ /* 0x000fe40005800000 */
[----:B------:R0:W2:Y:S01]  /*05d0*/  LDG.E.64 R12, desc[UR10][R4.64+0x38] ;  /* 0x0000380a040c7981 */ /* 0x0000a2000c1e1b00 */
[C---:B---3--:R-:W-:Y:S02]  /*05e0*/  DADD R22, R6.reuse, -R22 ;  /* 0x0000000006167229 */ /* 0x048fe40000000816 */
[----:B----4-:R-:W-:-:S06]  /*05f0*/  DADD R24, R6, -R24 ;  /* 0x0000000006187229 */ /* 0x010fcc0000000818 */
[----:B------:R-:W-:Y:S01]  /*0600*/  DMUL R22, R22, R22 ;  /* 0x0000001616167228 */ /* 0x000fe20000000000 */
[----:B------:R-:W-:Y:S01]  /*0610*/  @!P4 VIADD R2, R26, 0x1 ;  /* 0x000000011a02c836 */ /* 0x000fe20000000000 */
[----:B------:R-:W-:-:S06]  /*0620*/  DMUL R24, R24, R24 ;  /* 0x0000001818187228 */ /* 0x000fcc0000000000 */
[----:B------:R-:W-:Y:S01]  /*0630*/  DSETP.GEU.AND P4, PT, R22, R8, PT ;  /* 0x000000081600722a */ /* 0x000fe20003f8e000 */
[----:B------:R-:W-:-:S05]  /*0640*/  @!P5 VIADD R2, R26, 0x2 ;  /* 0x000000021a02d836 */ /* 0x000fca0000000000 */
[----:B------:R-:W-:Y:S02]  /*0650*/  FSEL R8, R22, R8, !P4 ;  /* 0x0000000816087208 */ /* 0x000fe40006000000 */
[----:B------:R-:W-:Y:S01]  /*0660*/  FSEL R9, R23, R9, !P4 ;  /* 0x0000000917097208 */ /* 0x000fe20006000000 */
[----:B------:R-:W-:-:S05]  /*0670*/  DADD R10, R6, -R10 ;  /* 0x00000000060a7229 */ /* 0x000fca000000080a */
[----:B------:R-:W-:Y:S02]  /*0680*/  DSETP.GEU.AND P5, PT, R24, R8, PT ;  /* 0x000000081800722a */ /* 0x000fe40003fae000 */
[----:B------:R-:W-:Y:S02]  /*0690*/  DADD R20, R6, -R20 ;  /* 0x0000000006147229 */ /* 0x000fe40000000814 */
[----:B------:R-:W-:Y:S02]  /*06a0*/  DMUL R10, R10, R10 ;  /* 0x0000000a0a0a7228 */ /* 0x000fe40000000000 */
[----:B------:R-:W-:Y:S02]  /*06b0*/  FSEL R8, R24, R8, !P5 ;  /* 0x0000000818087208 */ /* 0x000fe40006800000 */
[----:B------:R-:W-:Y:S01]  /*06c0*/  FSEL R9, R25, R9, !P5 ;  /* 0x0000000919097208 */ /* 0x000fe20006800000 */
[----:B------:R-:W-:Y:S01]  /*06d0*/  @!P6 VIADD R2, R26, 0x3 ;  /* 0x000000031a02e836 */ /* 0x000fe20000000000 */
[----:B------:R-:W-:-:S04]  /*06e0*/  DMUL R20, R20, R20 ;  /* 0x0000001414147228 */ /* 0x000fc80000000000 */
[----:B------:R-:W-:Y:S02]  /*06f0*/  DSETP.GEU.AND P6, PT, R10, R8, PT ;  /* 0x000000080a00722a */ /* 0x000fe40003fce000 */
[----:B------:R-:W-:-:S04]  /*0700*/  DADD R18, R6, -R18 ;  /* 0x0000000006127229 */ /* 0x000fc80000000812 */
        /* <DEDUP_REMOVED lines=10> */
[----:B------:R-:W-:Y:S01]  /*07b0*/  DSETP.GEU.AND P1, PT, R8, R10, PT ;  /* 0x0000000a0800722a */ /* 0x000fe20003f2e000 */
[----:B------:R-:W-:-:S05]  /*07c0*/  @!P2 VIADD R2, R26, 0x6 ;  /* 0x000000061a02a836 */ /* 0x000fca0000000000 */
[----:B------:R-:W-:Y:S02]  /*07d0*/  FSEL R8, R8, R10, !P1 ;  /* 0x0000000a08087208 */ /* 0x000fe40004800000 */
[----:B------:R-:W-:-:S06]  /*07e0*/  FSEL R9, R9, R11, !P1 ;  /* 0x0000000b09097208 */ /* 0x000fcc0004800000 */
[----:B------:R-:W-:Y:S01]  /*07f0*/  DSETP.GEU.AND P2, PT, R16, R8, PT ;  /* 0x000000081000722a */ /* 0x000fe20003f4e000 */
[----:B------:R-:W-:-:S05]  /*0800*/  @!P3 VIADD R2, R26, 0x7 ;  /* 0x000000071a02b836 */ /* 0x000fca0000000000 */
[----:B------:R-:W-:Y:S02]  /*0810*/  FSEL R8, R16, R8, !P2 ;  /* 0x0000000810087208 */ /* 0x000fe40005000000 */
[----:B------:R-:W-:Y:S01]  /*0820*/  FSEL R9, R17, R9, !P2 ;  /* 0x0000000911097208 */ /* 0x000fe20005000000 */
[C---:B------:R-:W-:Y:S02]  /*0830*/  @!P4 VIADD R2, R26.reuse, 0x8 ;  /* 0x000000081a02c836 */ /* 0x040fe40000000000 */
[C---:B------:R-:W-:Y:S02]  /*0840*/  @!P5 VIADD R2, R26.reuse, 0x9 ;  /* 0x000000091a02d836 */ /* 0x040fe40000000000 */
[C---:B------:R-:W-:Y:S02]  /*0850*/  @!P6 VIADD R2, R26.reuse, 0xa ;  /* 0x0000000a1a02e836 */ /* 0x040fe40000000000 */
[C---:B------:R-:W-:Y:S02]  /*0860*/  @!P0 VIADD R2, R26.reuse, 0xb ;  /* 0x0000000b1a028836 */ /* 0x040fe40000000000 */
[----:B------:R-:W-:-:S02]  /*0870*/  @!P1 VIADD R2, R26, 0xc ;  /* 0x0000000c1a029836 */ /* 0x000fc40000000000 */
[----:B------:R-:W-:Y:S01]  /*0880*/  @!P2 VIADD R2, R26, 0xd ;  /* 0x0000000d1a02a836 */ /* 0x000fe20000000000 */
[----:B0-----:R-:W-:-:S05]  /*0890*/  IADD3 R4, P2, PT, R4, 0x80, RZ ;  /* 0x0000008004047810 */ /* 0x001fca0007f5e0ff */
[----:B------:R-:W-:Y:S01]  /*08a0*/  IMAD.X R5, RZ, RZ, R5, P2 ;  /* 0x000000ffff057224 */ /* 0x000fe200010e0605 */
[----:B--2---:R-:W-:-:S08]  /*08b0*/  DADD R14, R6, -R14 ;  /* 0x00000000060e7229 */ /* 0x004fd0000000080e */
[----:B------:R-:W-:-:S08]  /*08c0*/  DMUL R14, R14, R14 ;  /* 0x0000000e0e0e7228 */ /* 0x000fd00000000000 */
[----:B------:R-:W-:Y:S02]  /*08d0*/  DSETP.GEU.AND P3, PT, R14, R8, PT ;  /* 0x000000080e00722a */ /* 0x000fe40003f6e000 */
[----:B------:R-:W-:-:S04]  /*08e0*/  DADD R12, R6, -R12 ;  /* 0x00000000060c7229 */ /* 0x000fc8000000080c */
[----:B------:R-:W-:Y:S02]  /*08f0*/  FSEL R8, R14, R8, !P3 ;  /* 0x000000080e087208 */ /* 0x000fe40005800000 */
[----:B------:R-:W-:Y:S02]  /*0900*/  FSEL R9, R15, R9, !P3 ;  /* 0x000000090f097208 */ /* 0x000fe40005800000 */
[----:B------:R-:W-:-:S08]  /*0910*/  DMUL R12, R12, R12 ;  /* 0x0000000c0c0c7228 */ /* 0x000fd00000000000 */
[----:B------:R-:W-:Y:S01]  /*0920*/  DSETP.GEU.AND P0, PT, R12, R8, PT ;  /* 0x000000080c00722a */ /* 0x000fe20003f0e000 */
[----:B------:R-:W-:-:S13]  /*0930*/  @!P3 VIADD R2, R26, 0xe ;  /* 0x0000000e1a02b836 */ /* 0x000fda0000000000 */
[C---:B------:R-:W-:Y:S02]  /*0940*/  @!P0 VIADD R2, R26.reuse, 0xf ;  /* 0x0000000f1a028836 */ /* 0x040fe40000000000 */
[----:B------:R-:W-:-:S05]  /*0950*/  VIADD R26, R26, 0x10 ;  /* 0x000000101a1a7836 */ /* 0x000fca0000000000 */
[----:B------:R-:W-:Y:S02]  /*0960*/  ISETP.NE.AND P1, PT, R26, R3, PT ;  /* 0x000000031a00720c */ /* 0x000fe40003f25270 */
[----:B------:R-:W-:Y:S02]  /*0970*/  FSEL R12, R12, R8, !P0 ;  /* 0x000000080c0c7208 */ /* 0x000fe40004000000 */
[----:B------:R-:W-:-:S09]  /*0980*/  FSEL R13, R13, R9, !P0 ;  /* 0x000000090d0d7208 */ /* 0x000fd20004000000 */
[----:B------:R-:W-:Y:S05]  /*0990*/  @P1 BRA `(.L_x_3) ;  /* 0xfffffff8002c1947 */ /* 0x000fea000383ffff */
.L_x_2:
[----:B------:R-:W-:Y:S05]  /*09a0*/  BRA.U !UP0, `(.L_x_1) ;  /* 0x0000000508d87547 */ /* 0x000fea000b800000 */
[----:B------:R-:W-:Y:S02]  /*09b0*/  UISETP.GE.U32.AND UP0, UPT, UR7, 0x8, UPT ;  /* 0x000000080700788c */ /* 0x000fe4000bf06070 */
[----:B------:R-:W-:-:S04]  /*09c0*/  ULOP3.LUT UR5, UR6, 0x7, URZ, 0xc0, !UPT ;  /* 0x0000000706057892 */ /* 0x000fc8000f8ec0ff */
[----:B------:R-:W-:-:S03]  /*09d0*/  UISETP.NE.AND UP1, UPT, UR5, URZ, UPT ;  /* 0x000000ff0500728c */ /* 0x000fc6000bf25270 */
[----:B------:R-:W-:Y:S08]  /*09e0*/  BRA.U !UP0, `(.L_x_4) ;  /* 0x0000000108ec7547 */ /* 0x000ff0000b800000 */
[----:B------:R-:W0:Y:S02]  /*09f0*/  LDC.64 R24, c[0x0][0x388] ;  /* 0x0000e200ff187b82 */ /* 0x000e240000000a00 */
[----:B0-----:R-:W-:-:S05]  /*0a00*/  IMAD.WIDE.U32 R24, R3, 0x8, R24 ;  /* 0x0000000803187825 */ /* 0x001fca00078e0018 */
[----:B------:R-:W2:Y:S04]  /*0a10*/  LDG.E.64 R22, desc[UR10][R24.64] ;  /* 0x0000000a18167981 */ /* 0x000ea8000c1e1b00 */
[----:B------:R-:W3:Y:S04]  /*0a20*/  LDG.E.64 R20, desc[UR10][R24.64+0x8] ;  /* 0x0000080a18147981 */ /* 0x000ee8000c1e1b00 */
[----:B------:R-:W4:Y:S04]  /*0a30*/  LDG.E.64 R18, desc[UR10][R24.64+0x10] ;  /* 0x0000100a18127981 */ /* 0x000f28000c1e1b00 */
[----:B------:R-:W4:Y:S04]  /*0a40*/  LDG.E.64 R16, desc[UR10][R24.64+0x18] ;  /* 0x0000180a18107981 */ /* 0x000f28000c1e1b00 */
[----:B------:R-:W4:Y:S04]  /*0a50*/  LDG.E.64 R14, desc[UR10][R24.64+0x20] ;  /* 0x0000200a180e7981 */ /* 0x000f28000c1e1b00 */
[----:B------:R-:W4:Y:S04]  /*0a60*/  LDG.E.64 R10, desc[UR10][R24.64+0x28] ;  /* 0x0000280a180a7981 */ /* 0x000f28000c1e1b00 */
[----:B------:R-:W4:Y:S04]  /*0a70*/  LDG.E.64 R8, desc[UR10][R24.64+0x30] ;  /* 0x0000300a18087981 */ /* 0x000f28000c1e1b00 */
[----:B------:R-:W4:Y:S01]  /*0a80*/  LDG.E.64 R4, desc[UR10][R24.64+0x38] ;  /* 0x0000380a18047981 */ /* 0x000f22000c1e1b00 */
[----:B--2--5:R-:W-:-:S02]  /*0a90*/  DADD R22, R6, -R22 ;  /* 0x0000000006167229 */ /* 0x024fc40000000816 */
[----:B---3--:R-:W-:-:S06]  /*0aa0*/  DADD R20, R6, -R20 ;  /* 0x0000000006147229 */ /* 0x008fcc0000000814 */
[----:B------:R-:W-:Y:S02]  /*0ab0*/  DMUL R22, R22, R22 ;  /* 0x0000001616167228 */ /* 0x000fe40000000000 */
[----:B----4-:R-:W-:Y:S02]  /*0ac0*/  DADD R18, R6, -R18 ;  /* 0x0000000006127229 */ /* 0x010fe40000000812 */
[----:B------:R-:W-:Y:S02]  /*0ad0*/  DMUL R20, R20, R20 ;  /* 0x0000001414147228 */ /* 0x000fe40000000000 */
[----:B------:R-:W-:Y:S02]  /*0ae0*/  DADD R16, R6, -R16 ;  /* 0x0000000006107229 */ /* 0x000fe40000000810 */
[----:B------:R-:W-:Y:S02]  /*0af0*/  DSETP.GEU.AND P2, PT, R22, R12, PT ;  /* 0x0000000c1600722a */ /* 0x000fe40003f4e000 */
[----:B------:R-:W-:-:S02]  /*0b00*/  DADD R14, R6, -R14 ;  /* 0x00000000060e7229 */ /* 0x000fc4000000080e */
[----:B------:R-:W-:Y:S02]  /*0b10*/  DADD R10, R6, -R10 ;  /* 0x00000000060a7229 */ /* 0x000fe4000000080a */
[----:B------:R-:W-:Y:S01]  /*0b20*/  FSEL R22, R22, R12, !P2 ;  /* 0x0000000c16167208 */ /* 0x000fe20005000000 */
[----:B------:R-:W-:Y:S01]  /*0b30*/  DMUL R16, R16, R16 ;  /* 0x0000001010107228 */ /* 0x000fe20000000000 */
[----:B------:R-:W-:Y:S01]  /*0b40*/  FSEL R23, R23, R13, !P2 ;  /* 0x0000000d17177208 */ /* 0x000fe20005000000 */
[----:B------:R-:W-:Y:S01]  /*0b50*/  DMUL R12, R18, R18 ;  /* 0x00000012120c7228 */ /* 0x000fe20000000000 */
[----:B------:R-:W-:Y:S01]  /*0b60*/  SEL R2, R3, R2, !P2 ;  /* 0x0000000203027207 */ /* 0x000fe20005000000 */
[----:B------:R-:W-:Y:S02]  /*0b70*/  DMUL R14, R14, R14 ;  /* 0x0000000e0e0e7228 */ /* 0x000fe40000000000 */
[----:B------:R-:W-:Y:S02]  /*0b80*/  DMUL R10, R10, R10 ;  /* 0x0000000a0a0a7228 */ /* 0x000fe40000000000 */
[----:B------:R-:W-:-:S02]  /*0b90*/  DSETP.GEU.AND P3, PT, R20, R22, PT ;  /* 0x000000161400722a */ /* 0x000fc40003f6e000 */
[C---:B------:R-:W-:Y:S02]  /*0ba0*/  DADD R8, R6.reuse, -R8 ;  /* 0x0000000006087229 */ /* 0x040fe40000000808 */
[----:B------:R-:W-:Y:S02]  /*0bb0*/  DADD R4, R6, -R4 ;  /* 0x0000000006047229 */ /* 0x000fe40000000804 */
[----:B------:R-:W-:Y:S02]  /*0bc0*/  FSEL R18, R20, R22, !P3 ;  /* 0x0000001614127208 */ /* 0x000fe40005800000 */
[----:B------:R-:W-:Y:S02]  /*0bd0*/  FSEL R19, R21, R23, !P3 ;  /* 0x0000001715137208 */ /* 0x000fe40005800000 */
[----:B------:R-:W-:Y:S02]  /*0be0*/  DMUL R8, R8, R8 ;  /* 0x0000000808087228 */ /* 0x000fe40000000000 */
[----:B------:R-:W-:-:S02]  /*0bf0*/  DMUL R4, R4, R4 ;  /* 0x0000000404047228 */ /* 0x000fc40000000000 */
[----:B------:R-:W-:Y:S01]  /*0c00*/  DSETP.GEU.AND P4, PT, R12, R18, PT ;  /* 0x000000120c00722a */ /* 0x000fe20003f8e000 */
[----:B------:R-:W-:-:S05]  /*0c10*/  @!P3 VIADD R2, R3, 0x1 ;  /* 0x000000010302b836 */ /* 0x000fca0000000000 */
[----:B------:R-:W-:Y:S02]  /*0c20*/  FSEL R12, R12, R18, !P4 ;  /* 0x000000120c0c7208 */ /* 0x000fe40006000000 */
[----:B------:R-:W-:-:S06]  /*0c30*/  FSEL R13, R13, R19, !P4 ;  /* 0x000000130d0d7208 */ /* 0x000fcc0006000000 */
        /* <DEDUP_REMOVED lines=20> */
[C---:B------:R-:W-:Y:S02]  /*0d80*/  @!P3 VIADD R2, R3.reuse, 0x7 ;  /* 0x000000070302b836 */ /* 0x040fe40000000000 */
[----:B------:R-:W-:-:S07]  /*0d90*/  VIADD R3, R3, 0x8 ;  /* 0x0000000803037836 */ /* 0x000fce0000000000 */
.L_x_4:
        /* <DEDUP_REMOVED lines=18> */
[----:B------:R-:W-:-:S04]  /*0ec0*/  DMUL R4, R4, R4 ;  /* 0x0000000404047228 */ /* 0x000fc80000000000 */
[----:B------:R-:W-:Y:S01]  /*0ed0*/  FSEL R12, R14, R12, !P0 ;  /* 0x0000000c0e0c7208 */ /* 0x000fe20004000000 */
[----:B------:R-:W-:Y:S01]  /*0ee0*/  DMUL R8, R8, R8 ;  /* 0x0000000808087228 */ /* 0x000fe20000000000 */
[----:B------:R-:W-:Y:S02]  /*0ef0*/  FSEL R13, R15, R13, !P0 ;  /* 0x0000000d0f0d7208 */ /* 0x000fe40004000000 */
[----:B------:R-:W-:-:S04]  /*0f00*/  SEL R2, R3, R2, !P0 ;  /* 0x0000000203027207 */ /* 0x000fc80004000000 */
[----:B------:R-:W-:-:S06]  /*0f10*/  DSETP.GEU.AND P1, PT, R16, R12, PT ;  /* 0x0000000c1000722a */ /* 0x000fcc0003f2e000 */
        /* <DEDUP_REMOVED lines=12> */
.L_x_5:
[----:B------:R-:W-:Y:S05]  /*0fe0*/  BRA.U !UP1, `(.L_x_1) ;  /* 0x0000000109487547 */ /* 0x000fea000b800000 */
[----:B------:R-:W0:Y:S01]  /*0ff0*/  LDC.64 R4, c[0x0][0x388] ;  /* 0x0000e200ff047b82 */ /* 0x000e220000000a00 */
[----:B------:R-:W-:Y:S01]  /*1000*/  UIADD3 UR4, UPT, UPT, -UR4, URZ, URZ ;  /* 0x000000ff04047290 */ /* 0x000fe2000fffe1ff */
[----:B0-----:R-:W-:-:S04]  /*1010*/  IMAD.WIDE.U32 R4, R3, 0x8, R4 ;  /* 0x0000000803047825 */ /* 0x001fc800078e0004 */
[----:B------:R-:W-:Y:S02]  /*1020*/  IMAD.MOV.U32 R8, RZ, RZ, R4 ;  /* 0x000000ffff087224 */ /* 0x000fe400078e0004 */
[----:B------:R-:W-:-:S07]  /*1030*/  IMAD.MOV.U32 R9, RZ, RZ, R5 ;  /* 0x000000ffff097224 */ /* 0x000fce00078e0005 */
.L_x_6:
[----:B------:R0:W2:Y:S01]  /*1040*/  LDG.E.64 R4, desc[UR10][R8.64] ;  /* 0x0000000a08047981 */ /* 0x0000a2000c1e1b00 */
[----:B------:R-:W-:-:S04]  /*1050*/  UIADD3 UR4, UPT, UPT, UR4, 0x1, URZ ;  /* 0x0000000104047890 */ /* 0x000fc8000fffe0ff */
[----:B------:R-:W-:Y:S01]  /*1060*/  UISETP.NE.AND UP0, UPT, UR4, URZ, UPT ;  /* 0x000000ff0400728c */ /* 0x000fe2000bf05270 */
[----:B0-----:R-:W-:-:S05]  /*1070*/  IADD3 R8, P1, PT, R8, 0x8, RZ ;  /* 0x0000000808087810 */ /* 0x001fca0007f3e0ff */
[----:B------:R-:W-:Y:S01]  /*1080*/  IMAD.X R9, RZ, RZ, R9, P1 ;  /* 0x000000ffff097224 */ /* 0x000fe200008e0609 */
[----:B--2--5:R-:W-:-:S08]  /*1090*/  DADD R4, R6, -R4 ;  /* 0x0000000006047229 */ /* 0x024fd00000000804 */
[----:B------:R-:W-:-:S08]  /*10a0*/  DMUL R4, R4, R4 ;  /* 0x0000000404047228 */ /* 0x000fd00000000000 */
[----:B------:R-:W-:-:S06]  /*10b0*/  DSETP.GEU.AND P0, PT, R4, R12, PT ;  /* 0x0000000c0400722a */ /* 0x000fcc0003f0e000 */
[C---:B------:R-:W-:Y:S01]  /*10c0*/  SEL R2, R3.reuse, R2, !P0 ;  /* 0x0000000203027207 */ /* 0x040fe20004000000 */
[----:B------:R-:W-:Y:S01]  /*10d0*/  VIADD R3, R3, 0x1 ;  /* 0x0000000103037836 */ /* 0x000fe20000000000 */
[----:B------:R-:W-:Y:S02]  /*10e0*/  FSEL R12, R4, R12, !P0 ;  /* 0x0000000c040c7208 */ /* 0x000fe40004000000 */
[----:B------:R-:W-:Y:S01]  /*10f0*/  FSEL R13, R5, R13, !P0 ;  /* 0x0000000d050d7208 */ /* 0x000fe20004000000 */
[----:B------:R-:W-:Y:S06]  /*1100*/  BRA.U UP0, `(.L_x_6) ;  /* 0xfffffffd00cc7547 */ /* 0x000fec000b83ffff */
.L_x_1:
[----:B------:R-:W0:Y:S08]  /*1110*/  LDC.64 R4, c[0x0][0x390] ;  /* 0x0000e400ff047b82 */ /* 0x000e300000000a00 */
[----:B-----5:R-:W1:Y:S01]  /*1120*/  LDC.64 R6, c[0x0][0x398] ;  /* 0x0000e600ff067b82 */ /* 0x020e620000000a00 */
[----:B0-----:R-:W-:-:S05]  /*1130*/  IMAD.WIDE R4, R0, 0x4, R4 ;  /* 0x0000000400047825 */ /* 0x001fca00078e0204 */
[----:B------:R-:W-:Y:S01]  /*1140*/  STG.E desc[UR10][R4.64], R2 ;  /* 0x0000000204007986 */ /* 0x000fe2000c10190a */
[----:B-1----:R-:W-:-:S05]  /*1150*/  IMAD.WIDE R6, R0, 0x8, R6 ;  /* 0x0000000800067825 */ /* 0x002fca00078e0206 */
[----:B------:R-:W-:Y:S01]  /*1160*/  STG.E.64 desc[UR10][R6.64], R12 ;  /* 0x0000000c06007986 */ /* 0x000fe2000c101b0a */
[----:B------:R-:W-:Y:S05]  /*1170*/  EXIT ;  /* 0x000000000000794d */ /* 0x000fea0003800000 */
.L_x_7:
        /* <DEDUP_REMOVED lines=16> */
.L_x_9:


//--------------------- .nv.shared.reserved.0     --------------------------
	.section	.nv.shared.reserved.0,"aw",@nobits
	.weak		__nv_reservedSMEM_offset_0_alias
	.size		__nv_reservedSMEM_offset_0_alias, 0, 64
	.other		__nv_reservedSMEM_offset_0_alias,@"STO_CUDA_RESERVED_SHARED STV_DEFAULT"
__nv_reservedSMEM_offset_0_alias:
	.zero		0
	.zero		64


//--------------------- .nv.constant0._Z20update_atomic_kernelPKdPKiPdPii --------------------------
	.section	.nv.constant0._Z20update_atomic_kernelPKdPKiPdPii,"a",@progbits
	.sectionflags	@""
	.align	4
.nv.constant0._Z20update_atomic_kernelPKdPKiPdPii:
	.zero		932


//--------------------- .nv.constant0._Z17assignment_kernelPKdS0_PiPdii --------------------------
	.section	.nv.constant0._Z17assignment_kernelPKdS0_PiPdii,"a",@progbits
	.sectionflags	@""
	.align	4
.nv.constant0._Z17assignment_kernelPKdS0_PiPdii:
	.zero		936


//--------------------- SYMBOLS --------------------------

	.type		.nv.reservedSmem.offset0,@object
	.size		.nv.reservedSmem.offset0,0x4
